//
// Generated by NVIDIA NVVM Compiler
//
// Compiler Build ID: CL-36424714
// Cuda compilation tools, release 13.0, V13.0.88
// Based on NVVM 20.0.0
//

.version 9.0
.target sm_100
.address_size 64

	// .globl	_Z21gpu_gemm_naive_kernelPKfS0_Pfiiiff

.visible .entry _Z21gpu_gemm_naive_kernelPKfS0_Pfiiiff(
	.param .u64 .ptr .align 1 _Z21gpu_gemm_naive_kernelPKfS0_Pfiiiff_param_0,
	.param .u64 .ptr .align 1 _Z21gpu_gemm_naive_kernelPKfS0_Pfiiiff_param_1,
	.param .u64 .ptr .align 1 _Z21gpu_gemm_naive_kernelPKfS0_Pfiiiff_param_2,
	.param .u32 _Z21gpu_gemm_naive_kernelPKfS0_Pfiiiff_param_3,
	.param .u32 _Z21gpu_gemm_naive_kernelPKfS0_Pfiiiff_param_4,
	.param .u32 _Z21gpu_gemm_naive_kernelPKfS0_Pfiiiff_param_5,
	.param .f32 _Z21gpu_gemm_naive_kernelPKfS0_Pfiiiff_param_6,
	.param .f32 _Z21gpu_gemm_naive_kernelPKfS0_Pfiiiff_param_7
)
{


	ret;

}


// ===== COMPILED SASS (sm_100) =====

	.target	sm_100

	.elftype	@"ET_EXEC"


//--------------------- .note.nv.tkinfo           --------------------------
	.section	.note.nv.tkinfo,"",@"SHT_NOTE"
	.sectionflags	@"SHF_NOTE_NV_TKINFO"
	.tkinfo
        /*0018*/ 	.word	0x00000002
        /*0030*/ 	.string	""
        /*0030*/ 	.string	"ptxas"
        /*0030*/ 	.string	"Cuda compilation tools, release 13.0, V13.0.88"
        /*0030*/ 	.string	"Build cuda_13.0.r13.0/compiler.36424714_0"
        /*0030*/ 	.string	"-arch sm_100 -m 64 "



//--------------------- .note.nv.cuinfo           --------------------------
	.section	.note.nv.cuinfo,"",@"SHT_NOTE"
	.sectionflags	@"SHF_NOTE_NV_CUINFO"
        /*0018*/ 	.short	0x0002
        /*001a*/ 	.short	0x0064
        /*001c*/ 	.short	0x0082
	.zero		2


//--------------------- .nv.info                  --------------------------
	.section	.nv.info,"",@"SHT_CUDA_INFO"
	.align	4


	//----- nvinfo : EIATTR_REGCOUNT
	.align		4
        /*0000*/ 	.byte	0x04, 0x2f
        /*0002*/ 	.short	(.L_1 - .L_0)
	.align		4
.L_0:
        /*0004*/ 	.word	index@(_Z21gpu_gemm_naive_kernelPKfS0_Pfiiiff)
        /*0008*/ 	.word	0x00000004


	//----- nvinfo : EIATTR_FRAME_SIZE
	.align		4
.L_1:
        /*000c*/ 	.byte	0x04, 0x11
        /*000e*/ 	.short	(.L_3 - .L_2)
	.align		4
.L_2:
        /*0010*/ 	.word	index@(_Z21gpu_gemm_naive_kernelPKfS0_Pfiiiff)
        /*0014*/ 	.word	0x00000000


	//----- nvinfo : EIATTR_MIN_STACK_SIZE
	.align		4
.L_3:
        /*0018*/ 	.byte	0x04, 0x12
        /*001a*/ 	.short	(.L_5 - .L_4)
	.align		4
.L_4:
        /*001c*/ 	.word	index@(_Z21gpu_gemm_naive_kernelPKfS0_Pfiiiff)
        /*0020*/ 	.word	0x00000000
.L_5:


//--------------------- .nv.compat                --------------------------
	.section	.nv.compat,"",@"SHT_CUDA_COMPAT_INFO"
	.align	4
        /*0000*/ 	.byte	0x02, 0x09, 0x00, 0x00, 0x02, 0x02, 0x01, 0x00, 0x02, 0x05, 0x05, 0x00, 0x03, 0x07, 0x01, 0x01
        /*0010*/ 	.byte	0x02, 0x03, 0x00, 0x00, 0x02, 0x06, 0x01, 0x00, 0x04, 0x0b, 0x08, 0x00, 0x09, 0x00, 0x00, 0x00
        /*0020*/ 	.byte	0x00, 0x00, 0x00, 0x00


//--------------------- .nv.info._Z21gpu_gemm_naive_kernelPKfS0_Pfiiiff --------------------------
	.section	.nv.info._Z21gpu_gemm_naive_kernelPKfS0_Pfiiiff,"",@"SHT_CUDA_INFO"
	.sectionflags	@""
	.align	4


	//----- nvinfo : EIATTR_CUDA_API_VERSION
	.align		4
        /*0000*/ 	.byte	0x04, 0x37
        /*0002*/ 	.short	(.L_7 - .L_6)
.L_6:
        /*0004*/ 	.word	0x00000082


	//----- nvinfo : EIATTR_KPARAM_INFO
	.align		4
.L_7:
        /*0008*/ 	.byte	0x04, 0x17
        /*000a*/ 	.short	(.L_9 - .L_8)
.L_8:
        /*000c*/ 	.word	0x00000000
        /*0010*/ 	.short	0x0007
        /*0012*/ 	.short	0x0028
        /*0014*/ 	.byte	0x00, 0xf0, 0x11, 0x00


	//----- nvinfo : EIATTR_KPARAM_INFO
	.align		4
.L_9:
        /*0018*/ 	.byte	0x04, 0x17
        /*001a*/ 	.short	(.L_11 - .L_10)
.L_10:
        /*001c*/ 	.word	0x00000000
        /*0020*/ 	.short	0x0006
        /*0022*/ 	.short	0x0024
        /*0024*/ 	.byte	0x00, 0xf0, 0x11, 0x00


	//----- nvinfo : EIATTR_KPARAM_INFO
	.align		4
.L_11:
        /*0028*/ 	.byte	0x04, 0x17
        /*002a*/ 	.short	(.L_13 - .L_12)
.L_12:
        /*002c*/ 	.word	0x00000000
        /*0030*/ 	.short	0x0005
        /*0032*/ 	.short	0x0020
        /*0034*/ 	.byte	0x00, 0xf0, 0x11, 0x00


	//----- nvinfo : EIATTR_KPARAM_INFO
	.align		4
.L_13:
        /*0038*/ 	.byte	0x04, 0x17
        /*003a*/ 	.short	(.L_15 - .L_14)
.L_14:
        /*003c*/ 	.word	0x00000000
        /*0040*/ 	.short	0x0004
        /*0042*/ 	.short	0x001c
        /*0044*/ 	.byte	0x00, 0xf0, 0x11, 0x00


	//----- nvinfo : EIATTR_KPARAM_INFO
	.align		4
.L_15:
        /*0048*/ 	.byte	0x04, 0x17
        /*004a*/ 	.short	(.L_17 - .L_16)
.L_16:
        /*004c*/ 	.word	0x00000000
        /*0050*/ 	.short	0x0003
        /*0052*/ 	.short	0x0018
        /*0054*/ 	.byte	0x00, 0xf0, 0x11, 0x00


	//----- nvinfo : EIATTR_KPARAM_INFO
	.align		4
.L_17:
        /*0058*/ 	.byte	0x04, 0x17
        /*005a*/ 	.short	(.L_19 - .L_18)
.L_18:
        /*005c*/ 	.word	0x00000000
        /*0060*/ 	.short	0x0002
        /*0062*/ 	.short	0x0010
        /*0064*/ 	.byte	0x00, 0xf5, 0x21, 0x00


	//----- nvinfo : EIATTR_KPARAM_INFO
	.align		4
.L_19:
        /*0068*/ 	.byte	0x04, 0x17
        /*006a*/ 	.short	(.L_21 - .L_20)
.L_20:
        /*006c*/ 	.word	0x00000000
        /*0070*/ 	.short	0x0001
        /*0072*/ 	.short	0x0008
        /*0074*/ 	.byte	0x00, 0xf5, 0x21, 0x00


	//----- nvinfo : EIATTR_KPARAM_INFO
	.align		4
.L_21:
        /*0078*/ 	.byte	0x04, 0x17
        /*007a*/ 	.short	(.L_23 - .L_22)
.L_22:
        /*007c*/ 	.word	0x00000000
        /*0080*/ 	.short	0x0000
        /*0082*/ 	.short	0x0000
        /*0084*/ 	.byte	0x00, 0xf5, 0x21, 0x00


	//----- nvinfo : EIATTR_SPARSE_MMA_MASK
	.align		4
.L_23:
        /*0088*/ 	.byte	0x03, 0x50
        /*008a*/ 	.short	0x0000


	//----- nvinfo : EIATTR_MAXREG_COUNT
	.align		4
        /*008c*/ 	.byte	0x03, 0x1b
        /*008e*/ 	.short	0x00ff


	//----- nvinfo : EIATTR_MERCURY_ISA_VERSION
	.align		4
        /*0090*/ 	.byte	0x03, 0x5f
        /*0092*/ 	.short	0x0101


	//----- nvinfo : EIATTR_VRC_CTA_INIT_COUNT
	.align		4
        /*0094*/ 	.byte	0x02, 0x4a
	.zero		1
	.zero		1


	//----- nvinfo : EIATTR_EXIT_INSTR_OFFSETS
	.align		4
        /*0098*/ 	.byte	0x04, 0x1c
        /*009a*/ 	.short	(.L_25 - .L_24)


	//   ....[0]....
.L_24:
        /*009c*/ 	.word	0x00000010


	//----- nvinfo : EIATTR_CBANK_PARAM_SIZE
	.align		4
.L_25:
        /*00a0*/ 	.byte	0x03, 0x19
        /*00a2*/ 	.short	0x002c


	//----- nvinfo : EIATTR_PARAM_CBANK
	.align		4
        /*00a4*/ 	.byte	0x04, 0x0a
        /*00a6*/ 	.short	(.L_27 - .L_26)
	.align		4
.L_26:
        /*00a8*/ 	.word	index@(.nv.constant0._Z21gpu_gemm_naive_kernelPKfS0_Pfiiiff)
        /*00ac*/ 	.short	0x0380
        /*00ae*/ 	.short	0x002c


	//----- nvinfo : EIATTR_SW_WAR
	.align		4
.L_27:
        /*00b0*/ 	.byte	0x04, 0x36
        /*00b2*/ 	.short	(.L_29 - .L_28)
.L_28:
        /*00b4*/ 	.word	0x00000008
.L_29:


//--------------------- .nv.callgraph             --------------------------
	.section	.nv.callgraph,"",@"SHT_CUDA_CALLGRAPH"
	.align	4
	.sectionentsize	8
	.align		4
        /*0000*/ 	.word	0x00000000
	.align		4
        /*0004*/ 	.word	0xffffffff
	.align		4
        /*0008*/ 	.word	0x00000000
	.align		4
        /*000c*/ 	.word	0xfffffffe
	.align		4
        /*0010*/ 	.word	0x00000000
	.align		4
        /*0014*/ 	.word	0xfffffffd
	.align		4
        /*0018*/ 	.word	0x00000000
	.align		4
        /*001c*/ 	.word	0xfffffffc


//--------------------- .text._Z21gpu_gemm_naive_kernelPKfS0_Pfiiiff --------------------------
	.section	.text._Z21gpu_gemm_naive_kernelPKfS0_Pfiiiff,"ax",@progbits
	.align	128
        .global         _Z21gpu_gemm_naive_kernelPKfS0_Pfiiiff
        .type           _Z21gpu_gemm_naive_kernelPKfS0_Pfiiiff,@function
        .size           _Z21gpu_gemm_naive_kernelPKfS0_Pfiiiff,(.L_x_1 - _Z21gpu_gemm_naive_kernelPKfS0_Pfiiiff)
        .other          _Z21gpu_gemm_naive_kernelPKfS0_Pfiiiff,@"STO_CUDA_ENTRY STV_DEFAULT"
_Z21gpu_gemm_naive_kernelPKfS0_Pfiiiff:
.text._Z21gpu_gemm_naive_kernelPKfS0_Pfiiiff:
[----:B------:R-:W-:Y:S01]  /*0000*/  LDC R1, c[0x0][0x37c] ;  /* 0x0000df00ff017b82 */ /* 0x000fe20000000800 */
[----:B------:R-:W-:Y:S05]  /*0010*/  EXIT ;  /* 0x000000000000794d */ /* 0x000fea0003800000 */
.L_x_0:
[----:B------:R-:W-:-:S00]  /*0020*/  BRA `(.L_x_0) ;  /* 0xfffffffc00fc7947 */ /* 0x000fc0000383ffff */
[----:B------:R-:W-:-:S00]  /*0030*/  NOP ;  /* 0x0000000000007918 */ /* 0x000fc00000000000 */
        /* <DEDUP_REMOVED lines=12> */
.L_x_1:


//--------------------- .nv.shared.reserved.0     --------------------------
	.section	.nv.shared.reserved.0,"aw",@nobits
	.weak		__nv_reservedSMEM_offset_0_alias
	.size		__nv_reservedSMEM_offset_0_alias, 0, 64
	.other		__nv_reservedSMEM_offset_0_alias,@"STO_CUDA_RESERVED_SHARED STV_DEFAULT"
__nv_reservedSMEM_offset_0_alias:
	.zero		0
	.zero		64


//--------------------- .nv.constant0._Z21gpu_gemm_naive_kernelPKfS0_Pfiiiff --------------------------
	.section	.nv.constant0._Z21gpu_gemm_naive_kernelPKfS0_Pfiiiff,"a",@progbits
	.sectionflags	@""
	.align	4
.nv.constant0._Z21gpu_gemm_naive_kernelPKfS0_Pfiiiff:
	.zero		940


//--------------------- SYMBOLS --------------------------

	.type		.nv.reservedSmem.offset0,@object
	.size		.nv.reservedSmem.offset0,0x4
